	.headerflags	@"EF_CUDA_TEXMODE_UNIFIED EF_CUDA_64BIT_ADDRESS EF_CUDA_SM80 EF_CUDA_VIRTUAL_SM(EF_CUDA_SM80)"
	.elftype	@"ET_EXEC"


//--------------------- .nv.info                  --------------------------
	.section	.nv.info,"",@"SHT_CUDA_INFO"
	.align	4


	//----- nvinfo : EIATTR_REGCOUNT
	.align		4
        /*0000*/ 	.byte	0x04, 0x2f
        /*0002*/ 	.short	(.L_1 - .L_0)
	.align		4
.L_0:
        /*0004*/ 	.word	index@(triton_)
        /*0008*/ 	.word	0x00000011


	//----- nvinfo : EIATTR_MIN_STACK_SIZE
	.align		4
.L_1:
        /*000c*/ 	.byte	0x04, 0x12
        /*000e*/ 	.short	(.L_3 - .L_2)
	.align		4
.L_2:
        /*0010*/ 	.word	index@(triton_)
        /*0014*/ 	.word	0x00000000


	//----- nvinfo : EIATTR_FRAME_SIZE
	.align		4
.L_3:
        /*0018*/ 	.byte	0x04, 0x11
        /*001a*/ 	.short	(.L_5 - .L_4)
	.align		4
.L_4:
        /*001c*/ 	.word	index@(triton_)
        /*0020*/ 	.word	0x00000000


	//----- nvinfo : EIATTR_MIN_STACK_SIZE
	.align		4
.L_5:
        /*0024*/ 	.byte	0x04, 0x12
        /*0026*/ 	.short	(.L_7 - .L_6)
	.align		4
.L_6:
        /*0028*/ 	.word	index@(triton_)
        /*002c*/ 	.word	0x00000000
.L_7:


//--------------------- .nv.info.triton_          --------------------------
	.section	.nv.info.triton_,"",@"SHT_CUDA_INFO"
	.sectionflags	@""
	.align	4


	//----- nvinfo : EIATTR_CUDA_API_VERSION
	.align		4
        /*0000*/ 	.byte	0x04, 0x37
        /*0002*/ 	.short	(.L_9 - .L_8)
.L_8:
        /*0004*/ 	.word	0x0000007c


	//----- nvinfo : EIATTR_SW2861232_WAR
	.align		4
.L_9:
        /*0008*/ 	.byte	0x01, 0x35
	.zero		2


	//----- nvinfo : EIATTR_PARAM_CBANK
	.align		4
        /*000c*/ 	.byte	0x04, 0x0a
        /*000e*/ 	.short	(.L_11 - .L_10)
	.align		4
.L_10:
        /*0010*/ 	.word	index@(.nv.constant0.triton_)
        /*0014*/ 	.short	0x0160
        /*0016*/ 	.short	0x0014


	//----- nvinfo : EIATTR_CBANK_PARAM_SIZE
	.align		4
.L_11:
        /*0018*/ 	.byte	0x03, 0x19
        /*001a*/ 	.short	0x0014


	//----- nvinfo : EIATTR_KPARAM_INFO
	.align		4
        /*001c*/ 	.byte	0x04, 0x17
        /*001e*/ 	.short	(.L_13 - .L_12)
.L_12:
        /*0020*/ 	.word	0x00000000
        /*0024*/ 	.short	0x0002
        /*0026*/ 	.short	0x0010
        /*0028*/ 	.byte	0x00, 0xf0, 0x11, 0x00


	//----- nvinfo : EIATTR_KPARAM_INFO
	.align		4
.L_13:
        /*002c*/ 	.byte	0x04, 0x17
        /*002e*/ 	.short	(.L_15 - .L_14)
.L_14:
        /*0030*/ 	.word	0x00000000
        /*0034*/ 	.short	0x0001
        /*0036*/ 	.short	0x0008
        /*0038*/ 	.byte	0x00, 0xf0, 0x21, 0x00


	//----- nvinfo : EIATTR_KPARAM_INFO
	.align		4
.L_15:
        /*003c*/ 	.byte	0x04, 0x17
        /*003e*/ 	.short	(.L_17 - .L_16)
.L_16:
        /*0040*/ 	.word	0x00000000
        /*0044*/ 	.short	0x0000
        /*0046*/ 	.short	0x0000
        /*0048*/ 	.byte	0x00, 0xf0, 0x21, 0x00


	//----- nvinfo : EIATTR_MAXREG_COUNT
	.align		4
.L_17:
        /*004c*/ 	.byte	0x03, 0x1b
        /*004e*/ 	.short	0x00ff


	//----- nvinfo : EIATTR_EXIT_INSTR_OFFSETS
	.align		4
        /*0050*/ 	.byte	0x04, 0x1c
        /*0052*/ 	.short	(.L_19 - .L_18)


	//   ....[0]....
.L_18:
        /*0054*/ 	.word	0x000002e0


	//----- nvinfo : EIATTR_MAX_THREADS
	.align		4
.L_19:
        /*0058*/ 	.byte	0x04, 0x05
        /*005a*/ 	.short	(.L_21 - .L_20)
.L_20:
        /*005c*/ 	.word	0x00000100
        /*0060*/ 	.word	0x00000001
        /*0064*/ 	.word	0x00000001
.L_21:


//--------------------- .nv.callgraph             --------------------------
	.section	.nv.callgraph,"",@"SHT_CUDA_CALLGRAPH"
	.align	4
	.sectionentsize	8
	.align		4
        /*0000*/ 	.word	0x00000000
	.align		4
        /*0004*/ 	.word	0xffffffff
	.align		4
        /*0008*/ 	.word	0x00000000
	.align		4
        /*000c*/ 	.word	0xfffffffe
	.align		4
        /*0010*/ 	.word	0x00000000
	.align		4
        /*0014*/ 	.word	0xfffffffd
	.align		4
        /*0018*/ 	.word	0x00000000
	.align		4
        /*001c*/ 	.word	0xfffffffc


//--------------------- .nv.rel.action            --------------------------
	.section	.nv.rel.action,"",@"SHT_CUDA_RELOCINFO"
	.align	8
	.sectionentsize	8
        /*0000*/ 	.byte	0x73, 0x00, 0x00, 0x00, 0x00, 0x00, 0x00, 0x00, 0x00, 0x00, 0x00, 0x11, 0x25, 0x00, 0x05, 0x36


//--------------------- .nv.constant0.triton_     --------------------------
	.section	.nv.constant0.triton_,"a",@progbits
	.sectionflags	@""
	.align	4
.nv.constant0.triton_:
	.zero		372


//--------------------- .text.triton_             --------------------------
	.section	.text.triton_,"ax",@progbits
	.sectioninfo	@"SHI_REGISTERS=17"
	.align	128
        .global         triton_
        .type           triton_,@function
        .size           triton_,(.L_x_1 - triton_)
        .other          triton_,@"STO_CUDA_ENTRY STV_DEFAULT"
triton_:
.text.triton_:
[----:B------:R-:W-:Y:S02]  /*0000*/  IMAD.MOV.U32 R1, RZ, RZ, c[0x0][0x28] ;  /* 0x00000a00ff017624 */ /* 0x000fe400078e00ff */
[----:B------:R-:W0:Y:S01]  /*0010*/  S2R R0, SR_TID.X ;  /* 0x0000000000007919 */ /* 0x000e220000002100 */
[----:B------:R-:W-:Y:S01]  /*0020*/  HFMA2.MMA R9, -RZ, RZ, 0, 1.1920928955078125e-07 ;  /* 0x00000002ff097435 */ /* 0x000fe200000001ff */
[----:B------:R-:W-:Y:S02]  /*0030*/  ULDC.64 UR4, c[0x0][0x118] ;  /* 0x0000460000047ab9 */ /* 0x000fe40000000a00 */
[----:B------:R-:W1:Y:S01]  /*0040*/  S2R R3, SR_CTAID.X ;  /* 0x0000000000037919 */ /* 0x000e620000002500 */
[----:B0-----:R-:W-:-:S05]  /*0050*/  IMAD.SHL.U32 R0, R0, 0x2, RZ ;  /* 0x0000000200007824 */ /* 0x001fca00078e00ff */
[----:B------:R-:W-:-:S04]  /*0060*/  LOP3.LUT R0, R0, 0x1fe, RZ, 0xc0, !PT ;  /* 0x000001fe00007812 */ /* 0x000fc800078ec0ff */
[----:B-1----:R-:W-:-:S04]  /*0070*/  LEA R0, R3, R0, 0x9 ;  /* 0x0000000003007211 */ /* 0x002fc800078e48ff */
[----:B------:R-:W-:-:S04]  /*0080*/  SHF.R.S32.HI R3, RZ, 0x1f, R0 ;  /* 0x0000001fff037819 */ /* 0x000fc80000011400 */
[----:B------:R-:W-:-:S05]  /*0090*/  LEA.HI R3, R3, R0, RZ, 0x6 ;  /* 0x0000000003037211 */ /* 0x000fca00078f30ff */
[C---:B------:R-:W-:Y:S01]  /*00a0*/  IMAD.SHL.U32 R2, R3.reuse, 0x4, RZ ;  /* 0x0000000403027824 */ /* 0x040fe200078e00ff */
[----:B------:R-:W-:-:S04]  /*00b0*/  LOP3.LUT R3, R3, 0xffffffc0, RZ, 0xc0, !PT ;  /* 0xffffffc003037812 */ /* 0x000fc800078ec0ff */
[----:B------:R-:W-:-:S04]  /*00c0*/  LOP3.LUT R2, R2, 0xffffff00, RZ, 0xc0, !PT ;  /* 0xffffff0002027812 */ /* 0x000fc800078ec0ff */
[----:B------:R-:W-:-:S04]  /*00d0*/  IADD3 R6, R2, R0, -R3 ;  /* 0x0000000002067210 */ /* 0x000fc80007ffe803 */
[C---:B------:R-:W-:Y:S01]  /*00e0*/  IADD3 R4, R6.reuse, 0x40, RZ ;  /* 0x0000004006047810 */ /* 0x040fe20007ffe0ff */
[C---:B------:R-:W-:Y:S01]  /*00f0*/  IMAD.WIDE R2, R6.reuse, R9, c[0x0][0x160] ;  /* 0x0000580006027625 */ /* 0x040fe200078e0209 */
[----:B------:R-:W-:-:S03]  /*0100*/  IADD3 R7, R6, 0x80, RZ ;  /* 0x0000008006077810 */ /* 0x000fc60007ffe0ff */
[-C--:B------:R-:W-:Y:S01]  /*0110*/  IMAD.WIDE R4, R4, R9.reuse, c[0x0][0x160] ;  /* 0x0000580004047625 */ /* 0x080fe200078e0209 */
[----:B------:R-:W-:Y:S01]  /*0120*/  IADD3 R8, R6, 0xc0, RZ ;  /* 0x000000c006087810 */ /* 0x000fe20007ffe0ff */
[----:B------:R-:W2:Y:S02]  /*0130*/  LDG.E R2, [R2.64] ;  /* 0x0000000402027981 */ /* 0x000ea4000c1e1900 */
[-C--:B------:R-:W-:Y:S02]  /*0140*/  IMAD.WIDE R6, R7, R9.reuse, c[0x0][0x160] ;  /* 0x0000580007067625 */ /* 0x080fe400078e0209 */
[----:B------:R-:W3:Y:S02]  /*0150*/  LDG.E R4, [R4.64] ;  /* 0x0000000404047981 */ /* 0x000ee4000c1e1900 */
[----:B------:R-:W-:Y:S02]  /*0160*/  IMAD.WIDE R8, R8, R9, c[0x0][0x160] ;  /* 0x0000580008087625 */ /* 0x000fe400078e0209 */
[----:B------:R0:W4:Y:S04]  /*0170*/  LDG.E R6, [R6.64] ;  /* 0x0000000406067981 */ /* 0x000128000c1e1900 */
[----:B------:R-:W5:Y:S01]  /*0180*/  LDG.E R8, [R8.64] ;  /* 0x0000000408087981 */ /* 0x000f62000c1e1900 */
[----:B0-----:R-:W-:Y:S01]  /*0190*/  HFMA2.MMA R7, -RZ, RZ, 0, 2.384185791015625e-07 ;  /* 0x00000004ff077435 */ /* 0x001fe200000001ff */
[C---:B--2---:R-:W-:Y:S01]  /*01a0*/  PRMT R10, R2.reuse, 0x7632, R10 ;  /* 0x00007632020a7816 */ /* 0x044fe2000000000a */
[----:B------:R-:W-:Y:S01]  /*01b0*/  IMAD.U32 R11, R2, 0x10000, RZ ;  /* 0x00010000020b7824 */ /* 0x000fe200078e00ff */
[----:B---3--:R-:W-:-:S03]  /*01c0*/  PRMT R12, R4, 0x7632, R12 ;  /* 0x00007632040c7816 */ /* 0x008fc6000000000c */
[----:B------:R-:W-:Y:S01]  /*01d0*/  IMAD.U32 R10, R10, 0x10000, RZ ;  /* 0x000100000a0a7824 */ /* 0x000fe200078e00ff */
[----:B------:R-:W-:Y:S02]  /*01e0*/  SHF.L.U32 R14, R4, 0x10, RZ ;  /* 0x00000010040e7819 */ /* 0x000fe400000006ff */
[----:B------:R-:W-:Y:S01]  /*01f0*/  SHF.L.U32 R3, R12, 0x10, RZ ;  /* 0x000000100c037819 */ /* 0x000fe200000006ff */
[C---:B----4-:R-:W-:Y:S01]  /*0200*/  IMAD.U32 R4, R6.reuse, 0x10000, RZ ;  /* 0x0001000006047824 */ /* 0x050fe200078e00ff */
[----:B------:R-:W-:Y:S01]  /*0210*/  PRMT R2, R6, 0x7632, R2 ;  /* 0x0000763206027816 */ /* 0x000fe20000000002 */
[----:B------:R-:W-:Y:S02]  /*0220*/  FADD R11, R11, R14 ;  /* 0x0000000e0b0b7221 */ /* 0x000fe40000000000 */
[--C-:B------:R-:W-:Y:S01]  /*0230*/  FADD R5, R10, R3.reuse ;  /* 0x000000030a057221 */ /* 0x100fe20000000000 */
[----:B-----5:R-:W-:Y:S01]  /*0240*/  PRMT R3, R8, 0x7632, R3 ;  /* 0x0000763208037816 */ /* 0x020fe20000000003 */
[----:B------:R-:W-:Y:S01]  /*0250*/  FADD R11, R4, R11 ;  /* 0x0000000b040b7221 */ /* 0x000fe20000000000 */
[----:B------:R-:W-:Y:S01]  /*0260*/  SHF.L.U32 R2, R2, 0x10, RZ ;  /* 0x0000001002027819 */ /* 0x000fe200000006ff */
[----:B------:R-:W-:-:S02]  /*0270*/  IMAD.U32 R8, R8, 0x10000, RZ ;  /* 0x0001000008087824 */ /* 0x000fc400078e00ff */
[----:B------:R-:W-:Y:S02]  /*0280*/  IMAD.U32 R4, R3, 0x10000, RZ ;  /* 0x0001000003047824 */ /* 0x000fe400078e00ff */
[----:B------:R-:W-:Y:S02]  /*0290*/  FADD R5, R2, R5 ;  /* 0x0000000502057221 */ /* 0x000fe40000000000 */
[----:B------:R-:W-:Y:S02]  /*02a0*/  FADD R8, R8, R11 ;  /* 0x0000000b08087221 */ /* 0x000fe40000000000 */
[----:B------:R-:W-:-:S04]  /*02b0*/  IMAD.WIDE R2, R0, R7, c[0x0][0x168] ;  /* 0x00005a0000027625 */ /* 0x000fc800078e0207 */
[----:B------:R-:W-:-:S05]  /*02c0*/  FADD R9, R4, R5 ;  /* 0x0000000504097221 */ /* 0x000fca0000000000 */
[----:B------:R-:W-:Y:S01]  /*02d0*/  STG.E.64 [R2.64], R8 ;  /* 0x0000000802007986 */ /* 0x000fe2000c101b04 */
[----:B------:R-:W-:Y:S05]  /*02e0*/  EXIT ;  /* 0x000000000000794d */ /* 0x000fea0003800000 */
.L_x_0:
[----:B------:R-:W-:-:S00]  /*02f0*/  BRA `(.L_x_0) ;  /* 0xfffffff000007947 */ /* 0x000fc0000383ffff */
[----:B------:R-:W-:-:S00]  /*0300*/  NOP ;  /* 0x0000000000007918 */ /* 0x000fc00000000000 */
[----:B------:R-:W-:-:S00]  /*0310*/  NOP ;  /* 0x0000000000007918 */ /* 0x000fc00000000000 */
[----:B------:R-:W-:-:S00]  /*0320*/  NOP ;  /* 0x0000000000007918 */ /* 0x000fc00000000000 */
[----:B------:R-:W-:-:S00]  /*0330*/  NOP ;  /* 0x0000000000007918 */ /* 0x000fc00000000000 */
[----:B------:R-:W-:-:S00]  /*0340*/  NOP ;  /* 0x0000000000007918 */ /* 0x000fc00000000000 */
[----:B------:R-:W-:-:S00]  /*0350*/  NOP ;  /* 0x0000000000007918 */ /* 0x000fc00000000000 */
[----:B------:R-:W-:-:S00]  /*0360*/  NOP ;  /* 0x0000000000007918 */ /* 0x000fc00000000000 */
[----:B------:R-:W-:-:S00]  /*0370*/  NOP ;  /* 0x0000000000007918 */ /* 0x000fc00000000000 */
.L_x_1:
